	.headerflags	@"EF_CUDA_TEXMODE_UNIFIED EF_CUDA_64BIT_ADDRESS EF_CUDA_ACCELERATORS EF_CUDA_SM90 EF_CUDA_VIRTUAL_SM(EF_CUDA_SM90)"
	.elftype	@"ET_EXEC"


//--------------------- .nv.info                  --------------------------
	.section	.nv.info,"",@"SHT_CUDA_INFO"
	.align	4


	//----- nvinfo : EIATTR_REGCOUNT
	.align		4
        /*0000*/ 	.byte	0x04, 0x2f
        /*0002*/ 	.short	(.L_1 - .L_0)
	.align		4
.L_0:
        /*0004*/ 	.word	index@(triton_poi_fused_convolution_52)
        /*0008*/ 	.word	0x0000001a


	//----- nvinfo : EIATTR_MIN_STACK_SIZE
	.align		4
.L_1:
        /*000c*/ 	.byte	0x04, 0x12
        /*000e*/ 	.short	(.L_3 - .L_2)
	.align		4
.L_2:
        /*0010*/ 	.word	index@(triton_poi_fused_convolution_52)
        /*0014*/ 	.word	0x00000000


	//----- nvinfo : EIATTR_FRAME_SIZE
	.align		4
.L_3:
        /*0018*/ 	.byte	0x04, 0x11
        /*001a*/ 	.short	(.L_5 - .L_4)
	.align		4
.L_4:
        /*001c*/ 	.word	index@(triton_poi_fused_convolution_52)
        /*0020*/ 	.word	0x00000000


	//----- nvinfo : EIATTR_MIN_STACK_SIZE
	.align		4
.L_5:
        /*0024*/ 	.byte	0x04, 0x12
        /*0026*/ 	.short	(.L_7 - .L_6)
	.align		4
.L_6:
        /*0028*/ 	.word	index@(triton_poi_fused_convolution_52)
        /*002c*/ 	.word	0x00000000
.L_7:


//--------------------- .nv.info.triton_poi_fused_convolution_52 --------------------------
	.section	.nv.info.triton_poi_fused_convolution_52,"",@"SHT_CUDA_INFO"
	.sectionflags	@""
	.align	4


	//----- nvinfo : EIATTR_CUDA_API_VERSION
	.align		4
        /*0000*/ 	.byte	0x04, 0x37
        /*0002*/ 	.short	(.L_9 - .L_8)
.L_8:
        /*0004*/ 	.word	0x0000007c


	//----- nvinfo : EIATTR_KPARAM_INFO
	.align		4
.L_9:
        /*0008*/ 	.byte	0x04, 0x17
        /*000a*/ 	.short	(.L_11 - .L_10)
.L_10:
        /*000c*/ 	.word	0x00000000
        /*0010*/ 	.short	0x0003
        /*0012*/ 	.short	0x0014
        /*0014*/ 	.byte	0x00, 0xf0, 0x11, 0x00


	//----- nvinfo : EIATTR_KPARAM_INFO
	.align		4
.L_11:
        /*0018*/ 	.byte	0x04, 0x17
        /*001a*/ 	.short	(.L_13 - .L_12)
.L_12:
        /*001c*/ 	.word	0x00000000
        /*0020*/ 	.short	0x0002
        /*0022*/ 	.short	0x0010
        /*0024*/ 	.byte	0x00, 0xf0, 0x11, 0x00


	//----- nvinfo : EIATTR_KPARAM_INFO
	.align		4
.L_13:
        /*0028*/ 	.byte	0x04, 0x17
        /*002a*/ 	.short	(.L_15 - .L_14)
.L_14:
        /*002c*/ 	.word	0x00000000
        /*0030*/ 	.short	0x0001
        /*0032*/ 	.short	0x0008
        /*0034*/ 	.byte	0x00, 0xf4, 0x21, 0x00


	//----- nvinfo : EIATTR_KPARAM_INFO
	.align		4
.L_15:
        /*0038*/ 	.byte	0x04, 0x17
        /*003a*/ 	.short	(.L_17 - .L_16)
.L_16:
        /*003c*/ 	.word	0x00000000
        /*0040*/ 	.short	0x0000
        /*0042*/ 	.short	0x0000
        /*0044*/ 	.byte	0x00, 0xf4, 0x21, 0x00


	//----- nvinfo : EIATTR_SPARSE_MMA_MASK
	.align		4
.L_17:
        /*0048*/ 	.byte	0x03, 0x50
        /*004a*/ 	.short	0x0000


	//----- nvinfo : EIATTR_MAXREG_COUNT
	.align		4
        /*004c*/ 	.byte	0x03, 0x1b
        /*004e*/ 	.short	0x00ff


	//----- nvinfo : EIATTR_EXIT_INSTR_OFFSETS
	.align		4
        /*0050*/ 	.byte	0x04, 0x1c
        /*0052*/ 	.short	(.L_19 - .L_18)


	//   ....[0]....
.L_18:
        /*0054*/ 	.word	0x000005a0


	//   ....[1]....
        /*0058*/ 	.word	0x000005f0


	//----- nvinfo : EIATTR_REQNTID
	.align		4
.L_19:
        /*005c*/ 	.byte	0x04, 0x10
        /*005e*/ 	.short	(.L_21 - .L_20)
.L_20:
        /*0060*/ 	.word	0x00000080
        /*0064*/ 	.word	0x00000001
        /*0068*/ 	.word	0x00000001


	//----- nvinfo : EIATTR_CBANK_PARAM_SIZE
	.align		4
.L_21:
        /*006c*/ 	.byte	0x03, 0x19
        /*006e*/ 	.short	0x0018


	//----- nvinfo : EIATTR_PARAM_CBANK
	.align		4
        /*0070*/ 	.byte	0x04, 0x0a
        /*0072*/ 	.short	(.L_23 - .L_22)
	.align		4
.L_22:
        /*0074*/ 	.word	index@(.nv.constant0.triton_poi_fused_convolution_52)
        /*0078*/ 	.short	0x0210
        /*007a*/ 	.short	0x0018


	//----- nvinfo : EIATTR_SW_WAR
	.align		4
.L_23:
        /*007c*/ 	.byte	0x04, 0x36
        /*007e*/ 	.short	(.L_25 - .L_24)
.L_24:
        /*0080*/ 	.word	0x00000008
.L_25:


//--------------------- .nv.callgraph             --------------------------
	.section	.nv.callgraph,"",@"SHT_CUDA_CALLGRAPH"
	.align	4
	.sectionentsize	8
	.align		4
        /*0000*/ 	.word	0x00000000
	.align		4
        /*0004*/ 	.word	0xffffffff
	.align		4
        /*0008*/ 	.word	0x00000000
	.align		4
        /*000c*/ 	.word	0xfffffffe
	.align		4
        /*0010*/ 	.word	0x00000000
	.align		4
        /*0014*/ 	.word	0xfffffffd
	.align		4
        /*0018*/ 	.word	0x00000000
	.align		4
        /*001c*/ 	.word	0xfffffffc


//--------------------- .text.triton_poi_fused_convolution_52 --------------------------
	.section	.text.triton_poi_fused_convolution_52,"ax",@progbits
	.sectionflags	@"SHF_BARRIERS=1"
	.align	128
        .global         triton_poi_fused_convolution_52
        .type           triton_poi_fused_convolution_52,@function
        .size           triton_poi_fused_convolution_52,(.L_x_1 - triton_poi_fused_convolution_52)
        .other          triton_poi_fused_convolution_52,@"STO_CUDA_ENTRY STV_DEFAULT"
triton_poi_fused_convolution_52:
.text.triton_poi_fused_convolution_52:
[----:B------:R-:W0:Y:S02]  /*0000*/  LDC R1, c[0x0][0x28] ;  /* 0x00000a00ff017b82 */ /* 0x000e240000000800 */
[----:B------:R-:W1:Y:S01]  /*0010*/  S2R R2, SR_TID.X ;  /* 0x0000000000027919 */ /* 0x000e620000002100 */
[----:B------:R-:W2:Y:S01]  /*0020*/  LDC.64 R8, c[0x0][0x210] ;  /* 0x00008400ff087b82 */ /* 0x000ea20000000a00 */
[----:B------:R-:W-:Y:S01]  /*0030*/  ULDC.64 UR6, c[0x0][0x208] ;  /* 0x0000820000067ab9 */ /* 0x000fe20000000a00 */
[----:B------:R-:W3:Y:S01]  /*0040*/  S2R R3, SR_CTAID.Y ;  /* 0x0000000000037919 */ /* 0x000ee20000002600 */
[----:B------:R-:W4:Y:S01]  /*0050*/  S2R R11, SR_CTAID.X ;  /* 0x00000000000b7919 */ /* 0x000f220000002500 */
[----:B-1----:R-:W-:Y:S01]  /*0060*/  SHF.R.U32.HI R12, RZ, 0x2, R2 ;  /* 0x00000002ff0c7819 */ /* 0x002fe20000011602 */
[----:B------:R-:W-:Y:S02]  /*0070*/  IMAD.SHL.U32 R16, R2, 0x4, RZ ;  /* 0x0000000402107824 */ /* 0x000fe400078e00ff */
[----:B---3--:R-:W-:Y:S01]  /*0080*/  IMAD.SHL.U32 R3, R3, 0x40, RZ ;  /* 0x0000004003037824 */ /* 0x008fe200078e00ff */
[----:B------:R-:W-:-:S04]  /*0090*/  SGXT.U32 R12, R12, 0x5 ;  /* 0x000000050c0c781a */ /* 0x000fc80000000000 */
[----:B------:R-:W-:Y:S02]  /*00a0*/  LOP3.LUT R4, R3, R12, RZ, 0xfc, !PT ;  /* 0x0000000c03047212 */ /* 0x000fe400078efcff */
[----:B------:R-:W-:-:S03]  /*00b0*/  LOP3.LUT R10, R3, 0x20, R12, 0xfe, !PT ;  /* 0x00000020030a7812 */ /* 0x000fc600078efe0c */
[----:B------:R-:W-:-:S04]  /*00c0*/  IMAD.HI R0, R4, 0x4ec4ec4f, RZ ;  /* 0x4ec4ec4f04007827 */ /* 0x000fc800078e02ff */
[----:B------:R-:W-:Y:S01]  /*00d0*/  IMAD.HI R6, R10, 0x4ec4ec4f, RZ ;  /* 0x4ec4ec4f0a067827 */ /* 0x000fe200078e02ff */
[----:B------:R-:W-:-:S04]  /*00e0*/  SHF.R.U32.HI R5, RZ, 0x1f, R0 ;  /* 0x0000001fff057819 */ /* 0x000fc80000011600 */
[----:B------:R-:W-:Y:S01]  /*00f0*/  LEA.HI.SX32 R7, R0, R5, 0x1a ;  /* 0x0000000500077211 */ /* 0x000fe200078fd2ff */
[----:B----4-:R-:W-:Y:S01]  /*0100*/  IMAD.SHL.U32 R0, R11, 0x10, RZ ;  /* 0x000000100b007824 */ /* 0x010fe200078e00ff */
[----:B------:R-:W-:-:S04]  /*0110*/  SHF.R.U32.HI R5, RZ, 0x1f, R6 ;  /* 0x0000001fff057819 */ /* 0x000fc80000011606 */
[----:B------:R-:W-:Y:S01]  /*0120*/  LEA.HI.SX32 R11, R6, R5, 0x1a ;  /* 0x00000005060b7211 */ /* 0x000fe200078fd2ff */
[----:B------:R-:W-:Y:S01]  /*0130*/  IMAD R6, R7, -0xd0, R4 ;  /* 0xffffff3007067824 */ /* 0x000fe200078e0204 */
[----:B------:R-:W-:-:S03]  /*0140*/  LOP3.LUT R5, R0, 0xc, R16, 0xf8, !PT ;  /* 0x0000000c00057812 */ /* 0x000fc600078ef810 */
[----:B------:R-:W-:Y:S01]  /*0150*/  IMAD R14, R11, -0xd0, R10 ;  /* 0xffffff300b0e7824 */ /* 0x000fe200078e020a */
[----:B------:R-:W-:Y:S01]  /*0160*/  ISETP.GE.AND P0, PT, R5, 0x10, PT ;  /* 0x000000100500780c */ /* 0x000fe20003f06270 */
[--C-:B------:R-:W-:Y:S02]  /*0170*/  IMAD R6, R6, 0x10, R5.reuse ;  /* 0x0000001006067824 */ /* 0x100fe400078e0205 */
[----:B------:R-:W-:Y:S01]  /*0180*/  IMAD R14, R11, 0x340, R14 ;  /* 0x000003400b0e7824 */ /* 0x000fe200078e020e */
[----:B------:R-:W-:Y:S01]  /*0190*/  ISETP.LT.AND P1, PT, R4, 0x340, !P0 ;  /* 0x000003400400780c */ /* 0x000fe20004721270 */
[----:B------:R-:W-:Y:S01]  /*01a0*/  IMAD R15, R7, 0x3400, R6 ;  /* 0x00003400070f7824 */ /* 0x000fe200078e0206 */
[----:B------:R-:W-:Y:S01]  /*01b0*/  ISETP.LT.AND P0, PT, R10, 0x340, !P0 ;  /* 0x000003400a00780c */ /* 0x000fe20004701270 */
[----:B------:R-:W-:Y:S01]  /*01c0*/  IMAD.U32 R19, R14, 0x10, R5 ;  /* 0x000000100e137824 */ /* 0x000fe200078e0005 */
[----:B------:R-:W-:Y:S02]  /*01d0*/  CS2R R4, SRZ ;  /* 0x0000000000047805 */ /* 0x000fe4000001ff00 */
[----:B------:R-:W-:Y:S01]  /*01e0*/  CS2R R6, SRZ ;  /* 0x0000000000067805 */ /* 0x000fe2000001ff00 */
[----:B--2---:R-:W-:Y:S01]  /*01f0*/  IMAD.WIDE R14, R15, 0x4, R8 ;  /* 0x000000040f0e7825 */ /* 0x004fe200078e0208 */
[----:B------:R-:W-:-:S03]  /*0200*/  CS2R R10, SRZ ;  /* 0x00000000000a7805 */ /* 0x000fc6000001ff00 */
[----:B------:R-:W-:Y:S01]  /*0210*/  IMAD.WIDE R18, R19, 0x4, R8 ;  /* 0x0000000413127825 */ /* 0x000fe200078e0208 */
[----:B------:R-:W-:Y:S01]  /*0220*/  CS2R R8, SRZ ;  /* 0x0000000000087805 */ /* 0x000fe2000001ff00 */
[----:B------:R1:W2:Y:S05]  /*0230*/  @P1 LDG.E.EL.128 R4, desc[UR6][R14.64] ;  /* 0x000000060e041981 */ /* 0x0002aa000c2e1d00 */
[----:B------:R3:W4:Y:S01]  /*0240*/  @P0 LDG.E.EL.128 R8, desc[UR6][R18.64] ;  /* 0x0000000612080981 */ /* 0x000722000c2e1d00 */
[----:B------:R-:W5:Y:S01]  /*0250*/  S2UR UR5, SR_CgaCtaId ;  /* 0x00000000000579c3 */ /* 0x000f620000008800 */
[C---:B------:R-:W-:Y:S01]  /*0260*/  IMAD.SHL.U32 R13, R2.reuse, 0x100, RZ ;  /* 0x00000100020d7824 */ /* 0x040fe200078e00ff */
[----:B------:R-:W-:Y:S01]  /*0270*/  UMOV UR4, 0x400 ;  /* 0x0000040000047882 */ /* 0x000fe20000000000 */
[----:B------:R-:W-:-:S02]  /*0280*/  LOP3.LUT R22, R2, 0x70, RZ, 0xc0, !PT ;  /* 0x0000007002167812 */ /* 0x000fc400078ec0ff */
[----:B------:R-:W-:Y:S02]  /*0290*/  LOP3.LUT R3, R3, 0x3c, R16, 0xf8, !PT ;  /* 0x0000003c03037812 */ /* 0x000fe400078ef810 */
[----:B------:R-:W-:Y:S02]  /*02a0*/  LOP3.LUT R13, R13, 0x300, RZ, 0xc0, !PT ;  /* 0x000003000d0d7812 */ /* 0x000fe400078ec0ff */
[----:B------:R-:W-:Y:S02]  /*02b0*/  ISETP.GE.AND P0, PT, R3, 0x340, PT ;  /* 0x000003400300780c */ /* 0x000fe40003f06270 */
[C---:B-1----:R-:W-:Y:S02]  /*02c0*/  LOP3.LUT R14, R13.reuse, 0x40, RZ, 0xfc, !PT ;  /* 0x000000400d0e7812 */ /* 0x042fe400078efcff */
[C---:B------:R-:W-:Y:S02]  /*02d0*/  LOP3.LUT R17, R13.reuse, 0x80, RZ, 0xfc, !PT ;  /* 0x000000800d117812 */ /* 0x040fe400078efcff */
[----:B------:R-:W-:-:S02]  /*02e0*/  LOP3.LUT R12, R13, R12, RZ, 0xfc, !PT ;  /* 0x0000000c0d0c7212 */ /* 0x000fc400078efcff */
[----:B------:R-:W-:Y:S01]  /*02f0*/  LOP3.LUT R20, R13, 0xc0, RZ, 0xfc, !PT ;  /* 0x000000c00d147812 */ /* 0x000fe200078efcff */
[----:B-----5:R-:W-:-:S06]  /*0300*/  UPRMT UR4, UR5, 0x654, UR4 ;  /* 0x0000065405047896 */ /* 0x020fcc0008000004 */
[----:B------:R-:W-:Y:S01]  /*0310*/  LEA.HI R13, R13, UR4, RZ, 0x1e ;  /* 0x000000040d0d7c11 */ /* 0x000fe2000f8ff0ff */
[----:B------:R-:W-:Y:S01]  /*0320*/  VIADD R22, R22, UR4 ;  /* 0x0000000416167c36 */ /* 0x000fe20008000000 */
[----:B------:R-:W-:Y:S02]  /*0330*/  LEA.HI R15, R14, UR4, RZ, 0x1e ;  /* 0x000000040e0f7c11 */ /* 0x000fe4000f8ff0ff */
[----:B------:R-:W-:Y:S01]  /*0340*/  LEA.HI R17, R17, UR4, RZ, 0x1e ;  /* 0x0000000411117c11 */ /* 0x000fe2000f8ff0ff */
[----:B------:R-:W-:Y:S01]  /*0350*/  IMAD R21, R12, 0x4, R13 ;  /* 0x000000040c157824 */ /* 0x000fe200078e020d */
[----:B---3--:R-:W-:Y:S01]  /*0360*/  LEA.HI R19, R20, UR4, RZ, 0x1e ;  /* 0x0000000414137c11 */ /* 0x008fe2000f8ff0ff */
[C---:B------:R-:W-:Y:S02]  /*0370*/  IMAD R18, R12.reuse, 0x4, R15 ;  /* 0x000000040c127824 */ /* 0x040fe400078e020f */
[----:B------:R-:W-:Y:S01]  /*0380*/  IMAD R23, R12, 0x4, R17 ;  /* 0x000000040c177824 */ /* 0x000fe200078e0211 */
[----:B------:R-:W-:Y:S01]  /*0390*/  LOP3.LUT R17, R16, 0x1fc, RZ, 0xc0, !PT ;  /* 0x000001fc10117812 */ /* 0x000fe200078ec0ff */
[----:B------:R-:W-:-:S02]  /*03a0*/  IMAD R20, R12, 0x4, R19 ;  /* 0x000000040c147824 */ /* 0x000fc400078e0213 */
[----:B------:R-:W-:-:S04]  /*03b0*/  IMAD.HI R16, R3, 0x4ec4ec4f, RZ ;  /* 0x4ec4ec4f03107827 */ /* 0x000fc800078e02ff */
[----:B------:R-:W-:Y:S01]  /*03c0*/  IMAD R12, R17, 0x4, R22 ;  /* 0x00000004110c7824 */ /* 0x000fe200078e0216 */
[----:B------:R-:W-:-:S04]  /*03d0*/  SHF.R.U32.HI R19, RZ, 0x1f, R16 ;  /* 0x0000001fff137819 */ /* 0x000fc80000011610 */
[----:B------:R-:W-:-:S05]  /*03e0*/  LEA.HI.SX32 R16, R16, R19, 0x1a ;  /* 0x0000001310107211 */ /* 0x000fca00078fd2ff */
[----:B------:R-:W-:-:S04]  /*03f0*/  IMAD R3, R16, -0xd0, R3 ;  /* 0xffffff3010037824 */ /* 0x000fc800078e0203 */
[----:B------:R-:W-:Y:S01]  /*0400*/  IMAD R16, R16, 0xd00, R3 ;  /* 0x00000d0010107824 */ /* 0x000fe200078e0203 */
[----:B--2---:R-:W-:Y:S04]  /*0410*/  STS [R21], R4 ;  /* 0x0000000415007388 */ /* 0x004fe80000000800 */
[----:B------:R1:W-:Y:S04]  /*0420*/  STS [R18+0x100], R5 ;  /* 0x0001000512007388 */ /* 0x0003e80000000800 */
[----:B------:R-:W-:Y:S04]  /*0430*/  STS [R23+0x200], R6 ;  /* 0x0002000617007388 */ /* 0x000fe80000000800 */
[----:B------:R2:W-:Y:S01]  /*0440*/  STS [R20+0x300], R7 ;  /* 0x0003000714007388 */ /* 0x0005e20000000800 */
[----:B-1----:R-:W1:Y:S03]  /*0450*/  LDC.64 R4, c[0x0][0x218] ;  /* 0x00008600ff047b82 */ /* 0x002e660000000a00 */
[----:B----4-:R-:W-:Y:S04]  /*0460*/  STS [R21+0x80], R8 ;  /* 0x0000800815007388 */ /* 0x010fe80000000800 */
[----:B------:R-:W-:Y:S01]  /*0470*/  STS [R18+0x180], R9 ;  /* 0x0001800912007388 */ /* 0x000fe20000000800 */
[----:B--2---:R-:W-:-:S03]  /*0480*/  SHF.R.U32.HI R7, RZ, 0x4, R2 ;  /* 0x00000004ff077819 */ /* 0x004fc60000011602 */
[----:B------:R-:W-:Y:S01]  /*0490*/  STS [R23+0x280], R10 ;  /* 0x0002800a17007388 */ /* 0x000fe20000000800 */
[----:B------:R-:W-:Y:S02]  /*04a0*/  LOP3.LUT R2, R17, 0x200, RZ, 0xfc, !PT ;  /* 0x0000020011027812 */ /* 0x000fe400078efcff */
[----:B------:R-:W-:Y:S01]  /*04b0*/  SGXT.U32 R7, R7, 0x3 ;  /* 0x000000030707781a */ /* 0x000fe20000000000 */
[----:B------:R-:W-:Y:S01]  /*04c0*/  STS [R20+0x380], R11 ;  /* 0x0003800b14007388 */ /* 0x000fe20000000800 */
[----:B------:R-:W-:Y:S02]  /*04d0*/  SHF.R.U32.HI R2, RZ, 0x2, R2 ;  /* 0x00000002ff027819 */ /* 0x000fe40000011602 */
[----:B------:R-:W-:Y:S01]  /*04e0*/  LOP3.LUT R7, R0, R7, RZ, 0xfc, !PT ;  /* 0x0000000700077212 */ /* 0x000fe200078efcff */
[----:B------:R-:W-:Y:S01]  /*04f0*/  BAR.SYNC.DEFER_BLOCKING 0x0 ;  /* 0x0000000000007b1d */ /* 0x000fe20000010000 */
[----:B------:R-:W-:Y:S02]  /*0500*/  LOP3.LUT R2, R2, 0xf0, RZ, 0xc0, !PT ;  /* 0x000000f002027812 */ /* 0x000fe400078ec0ff */
[----:B------:R-:W-:-:S02]  /*0510*/  LOP3.LUT R0, R7, 0x8, RZ, 0xfc, !PT ;  /* 0x0000000807007812 */ /* 0x000fc400078efcff */
[C---:B------:R-:W-:Y:S01]  /*0520*/  ISETP.LT.AND P1, PT, R7.reuse, 0x10, !P0 ;  /* 0x000000100700780c */ /* 0x040fe20004721270 */
[----:B------:R-:W-:Y:S01]  /*0530*/  IMAD R7, R7, 0xd0, R16 ;  /* 0x000000d007077824 */ /* 0x000fe200078e0210 */
[----:B------:R-:W-:Y:S01]  /*0540*/  ISETP.LT.AND P0, PT, R0, 0x10, !P0 ;  /* 0x000000100000780c */ /* 0x000fe20004701270 */
[----:B------:R-:W-:Y:S02]  /*0550*/  VIADD R0, R2, UR4 ;  /* 0x0000000402007c36 */ /* 0x000fe40008000000 */
[----:B-1----:R-:W-:-:S04]  /*0560*/  IMAD.WIDE R2, R7, 0x4, R4 ;  /* 0x0000000407027825 */ /* 0x002fc800078e0204 */
[----:B------:R-:W-:Y:S01]  /*0570*/  IMAD R0, R17, 0x4, R0 ;  /* 0x0000000411007824 */ /* 0x000fe200078e0200 */
[----:B------:R-:W1:Y:S04]  /*0580*/  LDS.128 R12, [R12] ;  /* 0x000000000c0c7984 */ /* 0x000e680000000c00 */
[----:B-1----:R1:W-:Y:S01]  /*0590*/  @P1 STG.E.128 desc[UR6][R2.64], R12 ;  /* 0x0000000c02001986 */ /* 0x0023e2000c101d06 */
[----:B------:R-:W-:Y:S05]  /*05a0*/  @!P0 EXIT ;  /* 0x000000000000894d */ /* 0x000fea0003800000 */
[----:B------:R-:W0:Y:S01]  /*05b0*/  LDS.128 R8, [R0+0x800] ;  /* 0x0008000000087984 */ /* 0x000e220000000c00 */
[----:B------:R-:W-:-:S04]  /*05c0*/  VIADD R7, R7, 0x680 ;  /* 0x0000068007077836 */ /* 0x000fc80000000000 */
[----:B------:R-:W-:-:S05]  /*05d0*/  IMAD.WIDE R4, R7, 0x4, R4 ;  /* 0x0000000407047825 */ /* 0x000fca00078e0204 */
[----:B0-----:R-:W-:Y:S01]  /*05e0*/  STG.E.128 desc[UR6][R4.64], R8 ;  /* 0x0000000804007986 */ /* 0x001fe2000c101d06 */
[----:B------:R-:W-:Y:S05]  /*05f0*/  EXIT ;  /* 0x000000000000794d */ /* 0x000fea0003800000 */
.L_x_0:
[----:B------:R-:W-:-:S00]  /*0600*/  BRA `(.L_x_0) ;  /* 0xfffffffc00fc7947 */ /* 0x000fc0000383ffff */
[----:B------:R-:W-:-:S00]  /*0610*/  NOP ;  /* 0x0000000000007918 */ /* 0x000fc00000000000 */
        /* <DEDUP_REMOVED lines=14> */
.L_x_1:


//--------------------- .nv.shared.triton_poi_fused_convolution_52 --------------------------
	.section	.nv.shared.triton_poi_fused_convolution_52,"aw",@nobits
	.sectionflags	@""
	.align	16
	.zero		1024


//--------------------- .nv.constant0.triton_poi_fused_convolution_52 --------------------------
	.section	.nv.constant0.triton_poi_fused_convolution_52,"a",@progbits
	.sectionflags	@""
	.align	4
.nv.constant0.triton_poi_fused_convolution_52:
	.zero		552
